	.headerflags	@"EF_CUDA_TEXMODE_UNIFIED EF_CUDA_64BIT_ADDRESS EF_CUDA_ACCELERATORS EF_CUDA_SM90 EF_CUDA_VIRTUAL_SM(EF_CUDA_SM90)"
	.elftype	@"ET_EXEC"


//--------------------- .nv.info                  --------------------------
	.section	.nv.info,"",@"SHT_CUDA_INFO"
	.align	4


	//----- nvinfo : EIATTR_REGCOUNT
	.align		4
        /*0000*/ 	.byte	0x04, 0x2f
        /*0002*/ 	.short	(.L_1 - .L_0)
	.align		4
.L_0:
        /*0004*/ 	.word	index@(triton_poi_fused__softmax_mul_sum_51)
        /*0008*/ 	.word	0x0000000f


	//----- nvinfo : EIATTR_MIN_STACK_SIZE
	.align		4
.L_1:
        /*000c*/ 	.byte	0x04, 0x12
        /*000e*/ 	.short	(.L_3 - .L_2)
	.align		4
.L_2:
        /*0010*/ 	.word	index@(triton_poi_fused__softmax_mul_sum_51)
        /*0014*/ 	.word	0x00000000


	//----- nvinfo : EIATTR_FRAME_SIZE
	.align		4
.L_3:
        /*0018*/ 	.byte	0x04, 0x11
        /*001a*/ 	.short	(.L_5 - .L_4)
	.align		4
.L_4:
        /*001c*/ 	.word	index@(triton_poi_fused__softmax_mul_sum_51)
        /*0020*/ 	.word	0x00000000


	//----- nvinfo : EIATTR_MIN_STACK_SIZE
	.align		4
.L_5:
        /*0024*/ 	.byte	0x04, 0x12
        /*0026*/ 	.short	(.L_7 - .L_6)
	.align		4
.L_6:
        /*0028*/ 	.word	index@(triton_poi_fused__softmax_mul_sum_51)
        /*002c*/ 	.word	0x00000000
.L_7:


//--------------------- .nv.info.triton_poi_fused__softmax_mul_sum_51 --------------------------
	.section	.nv.info.triton_poi_fused__softmax_mul_sum_51,"",@"SHT_CUDA_INFO"
	.sectionflags	@""
	.align	4


	//----- nvinfo : EIATTR_CUDA_API_VERSION
	.align		4
        /*0000*/ 	.byte	0x04, 0x37
        /*0002*/ 	.short	(.L_9 - .L_8)
.L_8:
        /*0004*/ 	.word	0x0000007c


	//----- nvinfo : EIATTR_KPARAM_INFO
	.align		4
.L_9:
        /*0008*/ 	.byte	0x04, 0x17
        /*000a*/ 	.short	(.L_11 - .L_10)
.L_10:
        /*000c*/ 	.word	0x00000000
        /*0010*/ 	.short	0x0003
        /*0012*/ 	.short	0x0018
        /*0014*/ 	.byte	0x00, 0xf0, 0x11, 0x00


	//----- nvinfo : EIATTR_KPARAM_INFO
	.align		4
.L_11:
        /*0018*/ 	.byte	0x04, 0x17
        /*001a*/ 	.short	(.L_13 - .L_12)
.L_12:
        /*001c*/ 	.word	0x00000000
        /*0020*/ 	.short	0x0002
        /*0022*/ 	.short	0x0010
        /*0024*/ 	.byte	0x00, 0xf4, 0x21, 0x00


	//----- nvinfo : EIATTR_KPARAM_INFO
	.align		4
.L_13:
        /*0028*/ 	.byte	0x04, 0x17
        /*002a*/ 	.short	(.L_15 - .L_14)
.L_14:
        /*002c*/ 	.word	0x00000000
        /*0030*/ 	.short	0x0001
        /*0032*/ 	.short	0x0008
        /*0034*/ 	.byte	0x00, 0xf4, 0x21, 0x00


	//----- nvinfo : EIATTR_KPARAM_INFO
	.align		4
.L_15:
        /*0038*/ 	.byte	0x04, 0x17
        /*003a*/ 	.short	(.L_17 - .L_16)
.L_16:
        /*003c*/ 	.word	0x00000000
        /*0040*/ 	.short	0x0000
        /*0042*/ 	.short	0x0000
        /*0044*/ 	.byte	0x00, 0xf4, 0x21, 0x00


	//----- nvinfo : EIATTR_SPARSE_MMA_MASK
	.align		4
.L_17:
        /*0048*/ 	.byte	0x03, 0x50
        /*004a*/ 	.short	0x0000


	//----- nvinfo : EIATTR_MAXREG_COUNT
	.align		4
        /*004c*/ 	.byte	0x03, 0x1b
        /*004e*/ 	.short	0x00ff


	//----- nvinfo : EIATTR_EXIT_INSTR_OFFSETS
	.align		4
        /*0050*/ 	.byte	0x04, 0x1c
        /*0052*/ 	.short	(.L_19 - .L_18)


	//   ....[0]....
.L_18:
        /*0054*/ 	.word	0x00000390


	//----- nvinfo : EIATTR_REQNTID
	.align		4
.L_19:
        /*0058*/ 	.byte	0x04, 0x10
        /*005a*/ 	.short	(.L_21 - .L_20)
.L_20:
        /*005c*/ 	.word	0x00000080
        /*0060*/ 	.word	0x00000001
        /*0064*/ 	.word	0x00000001


	//----- nvinfo : EIATTR_CBANK_PARAM_SIZE
	.align		4
.L_21:
        /*0068*/ 	.byte	0x03, 0x19
        /*006a*/ 	.short	0x001c


	//----- nvinfo : EIATTR_PARAM_CBANK
	.align		4
        /*006c*/ 	.byte	0x04, 0x0a
        /*006e*/ 	.short	(.L_23 - .L_22)
	.align		4
.L_22:
        /*0070*/ 	.word	index@(.nv.constant0.triton_poi_fused__softmax_mul_sum_51)
        /*0074*/ 	.short	0x0210
        /*0076*/ 	.short	0x001c


	//----- nvinfo : EIATTR_SW_WAR
	.align		4
.L_23:
        /*0078*/ 	.byte	0x04, 0x36
        /*007a*/ 	.short	(.L_25 - .L_24)
.L_24:
        /*007c*/ 	.word	0x00000008
.L_25:


//--------------------- .nv.callgraph             --------------------------
	.section	.nv.callgraph,"",@"SHT_CUDA_CALLGRAPH"
	.align	4
	.sectionentsize	8
	.align		4
        /*0000*/ 	.word	0x00000000
	.align		4
        /*0004*/ 	.word	0xffffffff
	.align		4
        /*0008*/ 	.word	0x00000000
	.align		4
        /*000c*/ 	.word	0xfffffffe
	.align		4
        /*0010*/ 	.word	0x00000000
	.align		4
        /*0014*/ 	.word	0xfffffffd
	.align		4
        /*0018*/ 	.word	0x00000000
	.align		4
        /*001c*/ 	.word	0xfffffffc


//--------------------- .text.triton_poi_fused__softmax_mul_sum_51 --------------------------
	.section	.text.triton_poi_fused__softmax_mul_sum_51,"ax",@progbits
	.align	128
        .global         triton_poi_fused__softmax_mul_sum_51
        .type           triton_poi_fused__softmax_mul_sum_51,@function
        .size           triton_poi_fused__softmax_mul_sum_51,(.L_x_1 - triton_poi_fused__softmax_mul_sum_51)
        .other          triton_poi_fused__softmax_mul_sum_51,@"STO_CUDA_ENTRY STV_DEFAULT"
triton_poi_fused__softmax_mul_sum_51:
.text.triton_poi_fused__softmax_mul_sum_51:
[----:B------:R-:W-:Y:S01]  /*0000*/  LDC R1, c[0x0][0x28] ;  /* 0x00000a00ff017b82 */ /* 0x000fe20000000800 */
[----:B------:R-:W1:Y:S07]  /*0010*/  S2R R0, SR_TID.X ;  /* 0x0000000000007919 */ /* 0x000e6e0000002100 */
[----:B------:R-:W2:Y:S01]  /*0020*/  LDC.64 R4, c[0x0][0x218] ;  /* 0x00008600ff047b82 */ /* 0x000ea20000000a00 */
[----:B------:R-:W-:Y:S01]  /*0030*/  ULDC.64 UR4, c[0x0][0x208] ;  /* 0x0000820000047ab9 */ /* 0x000fe20000000a00 */
[----:B------:R-:W3:Y:S01]  /*0040*/  S2R R3, SR_CTAID.X ;  /* 0x0000000000037919 */ /* 0x000ee20000002500 */
[----:B-1----:R-:W-:-:S02]  /*0050*/  LOP3.LUT R0, R0, 0x7f, RZ, 0xc0, !PT ;  /* 0x0000007f00007812 */ /* 0x002fc400078ec0ff */
[----:B---3--:R-:W-:Y:S02]  /*0060*/  SHF.R.S32.HI R2, RZ, 0x18, R3 ;  /* 0x00000018ff027819 */ /* 0x008fe40000011403 */
[----:B------:R-:W-:Y:S02]  /*0070*/  LEA R0, R3, R0, 0x7 ;  /* 0x0000000003007211 */ /* 0x000fe400078e38ff */
[----:B------:R-:W-:-:S04]  /*0080*/  SGXT R3, R2, 0x1 ;  /* 0x000000010203781a */ /* 0x000fc80000000200 */
[CC--:B------:R-:W-:Y:S02]  /*0090*/  LEA.HI R2, R3.reuse, R0.reuse, RZ, 0xb ;  /* 0x0000000003027211 */ /* 0x0c0fe400078f58ff */
[----:B------:R-:W-:Y:S02]  /*00a0*/  LEA.HI R6, R3, R0, RZ, 0xd ;  /* 0x0000000003067211 */ /* 0x000fe400078f68ff */
[----:B------:R-:W-:Y:S02]  /*00b0*/  LOP3.LUT R3, R2, 0xfffff800, RZ, 0xc0, !PT ;  /* 0xfffff80002037812 */ /* 0x000fe400078ec0ff */
[----:B------:R-:W-:Y:S02]  /*00c0*/  SHF.R.S32.HI R6, RZ, 0xd, R6 ;  /* 0x0000000dff067819 */ /* 0x000fe40000011406 */
[----:B------:R-:W-:-:S04]  /*00d0*/  IADD3 R3, R0, -R3, RZ ;  /* 0x8000000300037210 */ /* 0x000fc80007ffe0ff */
[----:B------:R-:W-:-:S05]  /*00e0*/  LEA R3, R6, R3, 0xb ;  /* 0x0000000306037211 */ /* 0x000fca00078e58ff */
[----:B--2---:R-:W-:Y:S02]  /*00f0*/  IMAD.WIDE R4, R3, 0x4, R4 ;  /* 0x0000000403047825 */ /* 0x004fe400078e0204 */
[----:B------:R-:W1:Y:S03]  /*0100*/  LDC.64 R2, c[0x0][0x210] ;  /* 0x00008400ff027b82 */ /* 0x000e660000000a00 */
[----:B------:R-:W2:Y:S04]  /*0110*/  LDG.E.EL R9, desc[UR4][R4.64] ;  /* 0x0000000404097981 */ /* 0x000ea8000c2e1900 */
[----:B------:R-:W3:Y:S01]  /*0120*/  LDG.E.EL R10, desc[UR4][R4.64+0x8000] ;  /* 0x00800004040a7981 */ /* 0x000ee2000c2e1900 */
[----:B------:R-:W-:-:S05]  /*0130*/  IADD3 R7, R0, 0x8000, RZ ;  /* 0x0000800000077810 */ /* 0x000fca0007ffe0ff */
[----:B-1----:R-:W-:-:S04]  /*0140*/  IMAD.WIDE R6, R7, 0x4, R2 ;  /* 0x0000000407067825 */ /* 0x002fc800078e0202 */
[C---:B------:R-:W-:Y:S02]  /*0150*/  IMAD.WIDE R2, R0.reuse, 0x4, R2 ;  /* 0x0000000400027825 */ /* 0x040fe400078e0202 */
[----:B------:R-:W4:Y:S04]  /*0160*/  LDG.E R6, desc[UR4][R6.64] ;  /* 0x0000000406067981 */ /* 0x000f28000c1e1900 */
[----:B------:R1:W5:Y:S02]  /*0170*/  LDG.E R8, desc[UR4][R2.64] ;  /* 0x0000000402087981 */ /* 0x000364000c1e1900 */
[----:B-1----:R-:W1:Y:S02]  /*0180*/  LDC.64 R2, c[0x0][0x220] ;  /* 0x00008800ff027b82 */ /* 0x002e640000000a00 */
[----:B-1----:R-:W-:Y:S01]  /*0190*/  IMAD.WIDE R2, R0, 0x4, R2 ;  /* 0x0000000400027825 */ /* 0x002fe200078e0202 */
[----:B--2---:R-:W-:-:S02]  /*01a0*/  FSETP.NAN.AND P1, PT, R9, R9, PT ;  /* 0x000000090900720b */ /* 0x004fc40003f28000 */
[----:B---3--:R-:W-:-:S04]  /*01b0*/  FSETP.GT.AND P0, PT, R9, R10, PT ;  /* 0x0000000a0900720b */ /* 0x008fc80003f04000 */
[----:B------:R-:W-:-:S04]  /*01c0*/  FSEL R12, R9, R10, P0 ;  /* 0x0000000a090c7208 */ /* 0x000fc80000000000 */
[----:B------:R-:W-:-:S05]  /*01d0*/  FSEL R12, R9, R12, P1 ;  /* 0x0000000c090c7208 */ /* 0x000fca0000800000 */
[--C-:B------:R-:W-:Y:S01]  /*01e0*/  FADD R9, R9, -R12.reuse ;  /* 0x8000000c09097221 */ /* 0x100fe20000000000 */
[----:B------:R-:W-:-:S03]  /*01f0*/  FADD R10, R10, -R12 ;  /* 0x8000000c0a0a7221 */ /* 0x000fc60000000000 */
[----:B------:R-:W-:Y:S01]  /*0200*/  FMUL R9, R9, 1.4426950216293334961 ;  /* 0x3fb8aa3b09097820 */ /* 0x000fe20000400000 */
[----:B------:R-:W-:-:S04]  /*0210*/  FMUL R10, R10, 1.4426950216293334961 ;  /* 0x3fb8aa3b0a0a7820 */ /* 0x000fc80000400000 */
[----:B------:R-:W-:Y:S02]  /*0220*/  FSETP.GEU.AND P0, PT, R9, -126, PT ;  /* 0xc2fc00000900780b */ /* 0x000fe40003f0e000 */
[----:B------:R-:W-:-:S11]  /*0230*/  FSETP.GEU.AND P1, PT, R10, -126, PT ;  /* 0xc2fc00000a00780b */ /* 0x000fd60003f2e000 */
[----:B------:R-:W-:Y:S02]  /*0240*/  @!P0 FMUL R9, R9, 0.5 ;  /* 0x3f00000009098820 */ /* 0x000fe40000400000 */
[----:B------:R-:W-:Y:S02]  /*0250*/  @!P1 FMUL R10, R10, 0.5 ;  /* 0x3f0000000a0a9820 */ /* 0x000fe40000400000 */
[----:B------:R-:W1:Y:S08]  /*0260*/  MUFU.EX2 R4, R9 ;  /* 0x0000000900047308 */ /* 0x000e700000000800 */
[----:B------:R-:W2:Y:S01]  /*0270*/  MUFU.EX2 R5, R10 ;  /* 0x0000000a00057308 */ /* 0x000ea20000000800 */
[----:B-1----:R-:W-:Y:S01]  /*0280*/  @!P0 FMUL R4, R4, R4 ;  /* 0x0000000404048220 */ /* 0x002fe20000400000 */
[----:B--2---:R-:W-:-:S04]  /*0290*/  @!P1 FMUL R5, R5, R5 ;  /* 0x0000000505059220 */ /* 0x004fc80000400000 */
[----:B------:R-:W-:-:S05]  /*02a0*/  FADD R7, R4, R5 ;  /* 0x0000000504077221 */ /* 0x000fca0000000000 */
[C---:B------:R-:W-:Y:S02]  /*02b0*/  FSETP.GT.AND P0, PT, R7.reuse, 8.50705917302346158658e+37, PT ;  /* 0x7e8000000700780b */ /* 0x040fe40003f04000 */
[----:B------:R-:W-:-:S11]  /*02c0*/  FSETP.GEU.AND P1, PT, R7, 1.175494350822287508e-38, PT ;  /* 0x008000000700780b */ /* 0x000fd60003f2e000 */
[----:B------:R-:W-:Y:S01]  /*02d0*/  @P0 FMUL R7, R7, 0.25 ;  /* 0x3e80000007070820 */ /* 0x000fe20000400000 */
[----:B------:R-:W-:Y:S01]  /*02e0*/  @P0 FMUL R5, R5, 0.25 ;  /* 0x3e80000005050820 */ /* 0x000fe20000400000 */
[----:B------:R-:W-:Y:S02]  /*02f0*/  @P0 FMUL R4, R4, 0.25 ;  /* 0x3e80000004040820 */ /* 0x000fe40000400000 */
[----:B------:R-:W-:Y:S01]  /*0300*/  @!P1 FMUL R7, R7, 16777216 ;  /* 0x4b80000007079820 */ /* 0x000fe20000400000 */
[----:B------:R-:W-:Y:S01]  /*0310*/  @!P1 FMUL R5, R5, 16777216 ;  /* 0x4b80000005059820 */ /* 0x000fe20000400000 */
[----:B------:R-:W-:-:S04]  /*0320*/  @!P1 FMUL R4, R4, 16777216 ;  /* 0x4b80000004049820 */ /* 0x000fc80000400000 */
[----:B------:R-:W1:Y:S02]  /*0330*/  MUFU.RCP R7, R7 ;  /* 0x0000000700077308 */ /* 0x000e640000001000 */
[C---:B-1----:R-:W-:Y:S01]  /*0340*/  FMUL R9, R7.reuse, R5 ;  /* 0x0000000507097220 */ /* 0x042fe20000400000 */
[----:B------:R-:W-:-:S03]  /*0350*/  FMUL R5, R7, R4 ;  /* 0x0000000407057220 */ /* 0x000fc60000400000 */
[----:B----4-:R-:W-:-:S04]  /*0360*/  FMUL R9, R6, R9 ;  /* 0x0000000906097220 */ /* 0x010fc80000400000 */
[----:B-----5:R-:W-:-:S05]  /*0370*/  FFMA R5, R8, R5, R9 ;  /* 0x0000000508057223 */ /* 0x020fca0000000009 */
[----:B------:R-:W-:Y:S01]  /*0380*/  STG.E desc[UR4][R2.64], R5 ;  /* 0x0000000502007986 */ /* 0x000fe2000c101904 */
[----:B------:R-:W-:Y:S05]  /*0390*/  EXIT ;  /* 0x000000000000794d */ /* 0x000fea0003800000 */
.L_x_0:
[----:B------:R-:W-:-:S00]  /*03a0*/  BRA `(.L_x_0) ;  /* 0xfffffffc00fc7947 */ /* 0x000fc0000383ffff */
[----:B------:R-:W-:-:S00]  /*03b0*/  NOP ;  /* 0x0000000000007918 */ /* 0x000fc00000000000 */
        /* <DEDUP_REMOVED lines=12> */
.L_x_1:


//--------------------- .nv.constant0.triton_poi_fused__softmax_mul_sum_51 --------------------------
	.section	.nv.constant0.triton_poi_fused__softmax_mul_sum_51,"a",@progbits
	.sectionflags	@""
	.align	4
.nv.constant0.triton_poi_fused__softmax_mul_sum_51:
	.zero		556
